	.headerflags	@"EF_CUDA_TEXMODE_UNIFIED EF_CUDA_64BIT_ADDRESS EF_CUDA_ACCELERATORS EF_CUDA_SM90 EF_CUDA_VIRTUAL_SM(EF_CUDA_SM90)"
	.elftype	@"ET_EXEC"


//--------------------- .nv.info                  --------------------------
	.section	.nv.info,"",@"SHT_CUDA_INFO"
	.align	4


	//----- nvinfo : EIATTR_REGCOUNT
	.align		4
        /*0000*/ 	.byte	0x04, 0x2f
        /*0002*/ 	.short	(.L_1 - .L_0)
	.align		4
.L_0:
        /*0004*/ 	.word	index@(triton_poi_fused_6)
        /*0008*/ 	.word	0x0000001b


	//----- nvinfo : EIATTR_MIN_STACK_SIZE
	.align		4
.L_1:
        /*000c*/ 	.byte	0x04, 0x12
        /*000e*/ 	.short	(.L_3 - .L_2)
	.align		4
.L_2:
        /*0010*/ 	.word	index@(triton_poi_fused_6)
        /*0014*/ 	.word	0x00000000


	//----- nvinfo : EIATTR_FRAME_SIZE
	.align		4
.L_3:
        /*0018*/ 	.byte	0x04, 0x11
        /*001a*/ 	.short	(.L_5 - .L_4)
	.align		4
.L_4:
        /*001c*/ 	.word	index@(triton_poi_fused_6)
        /*0020*/ 	.word	0x00000000


	//----- nvinfo : EIATTR_MIN_STACK_SIZE
	.align		4
.L_5:
        /*0024*/ 	.byte	0x04, 0x12
        /*0026*/ 	.short	(.L_7 - .L_6)
	.align		4
.L_6:
        /*0028*/ 	.word	index@(triton_poi_fused_6)
        /*002c*/ 	.word	0x00000000
.L_7:


//--------------------- .nv.info.triton_poi_fused_6 --------------------------
	.section	.nv.info.triton_poi_fused_6,"",@"SHT_CUDA_INFO"
	.sectionflags	@""
	.align	4


	//----- nvinfo : EIATTR_CUDA_API_VERSION
	.align		4
        /*0000*/ 	.byte	0x04, 0x37
        /*0002*/ 	.short	(.L_9 - .L_8)
.L_8:
        /*0004*/ 	.word	0x0000007c


	//----- nvinfo : EIATTR_KPARAM_INFO
	.align		4
.L_9:
        /*0008*/ 	.byte	0x04, 0x17
        /*000a*/ 	.short	(.L_11 - .L_10)
.L_10:
        /*000c*/ 	.word	0x00000000
        /*0010*/ 	.short	0x0003
        /*0012*/ 	.short	0x0014
        /*0014*/ 	.byte	0x00, 0xf0, 0x11, 0x00


	//----- nvinfo : EIATTR_KPARAM_INFO
	.align		4
.L_11:
        /*0018*/ 	.byte	0x04, 0x17
        /*001a*/ 	.short	(.L_13 - .L_12)
.L_12:
        /*001c*/ 	.word	0x00000000
        /*0020*/ 	.short	0x0002
        /*0022*/ 	.short	0x0010
        /*0024*/ 	.byte	0x00, 0xf0, 0x11, 0x00


	//----- nvinfo : EIATTR_KPARAM_INFO
	.align		4
.L_13:
        /*0028*/ 	.byte	0x04, 0x17
        /*002a*/ 	.short	(.L_15 - .L_14)
.L_14:
        /*002c*/ 	.word	0x00000000
        /*0030*/ 	.short	0x0001
        /*0032*/ 	.short	0x0008
        /*0034*/ 	.byte	0x00, 0xf4, 0x21, 0x00


	//----- nvinfo : EIATTR_KPARAM_INFO
	.align		4
.L_15:
        /*0038*/ 	.byte	0x04, 0x17
        /*003a*/ 	.short	(.L_17 - .L_16)
.L_16:
        /*003c*/ 	.word	0x00000000
        /*0040*/ 	.short	0x0000
        /*0042*/ 	.short	0x0000
        /*0044*/ 	.byte	0x00, 0xf4, 0x21, 0x00


	//----- nvinfo : EIATTR_SPARSE_MMA_MASK
	.align		4
.L_17:
        /*0048*/ 	.byte	0x03, 0x50
        /*004a*/ 	.short	0x0000


	//----- nvinfo : EIATTR_MAXREG_COUNT
	.align		4
        /*004c*/ 	.byte	0x03, 0x1b
        /*004e*/ 	.short	0x00ff


	//----- nvinfo : EIATTR_EXIT_INSTR_OFFSETS
	.align		4
        /*0050*/ 	.byte	0x04, 0x1c
        /*0052*/ 	.short	(.L_19 - .L_18)


	//   ....[0]....
.L_18:
        /*0054*/ 	.word	0x00000550


	//   ....[1]....
        /*0058*/ 	.word	0x000005a0


	//----- nvinfo : EIATTR_REQNTID
	.align		4
.L_19:
        /*005c*/ 	.byte	0x04, 0x10
        /*005e*/ 	.short	(.L_21 - .L_20)
.L_20:
        /*0060*/ 	.word	0x00000080
        /*0064*/ 	.word	0x00000001
        /*0068*/ 	.word	0x00000001


	//----- nvinfo : EIATTR_CBANK_PARAM_SIZE
	.align		4
.L_21:
        /*006c*/ 	.byte	0x03, 0x19
        /*006e*/ 	.short	0x0018


	//----- nvinfo : EIATTR_PARAM_CBANK
	.align		4
        /*0070*/ 	.byte	0x04, 0x0a
        /*0072*/ 	.short	(.L_23 - .L_22)
	.align		4
.L_22:
        /*0074*/ 	.word	index@(.nv.constant0.triton_poi_fused_6)
        /*0078*/ 	.short	0x0210
        /*007a*/ 	.short	0x0018


	//----- nvinfo : EIATTR_SW_WAR
	.align		4
.L_23:
        /*007c*/ 	.byte	0x04, 0x36
        /*007e*/ 	.short	(.L_25 - .L_24)
.L_24:
        /*0080*/ 	.word	0x00000008
.L_25:


//--------------------- .nv.callgraph             --------------------------
	.section	.nv.callgraph,"",@"SHT_CUDA_CALLGRAPH"
	.align	4
	.sectionentsize	8
	.align		4
        /*0000*/ 	.word	0x00000000
	.align		4
        /*0004*/ 	.word	0xffffffff
	.align		4
        /*0008*/ 	.word	0x00000000
	.align		4
        /*000c*/ 	.word	0xfffffffe
	.align		4
        /*0010*/ 	.word	0x00000000
	.align		4
        /*0014*/ 	.word	0xfffffffd
	.align		4
        /*0018*/ 	.word	0x00000000
	.align		4
        /*001c*/ 	.word	0xfffffffc


//--------------------- .text.triton_poi_fused_6  --------------------------
	.section	.text.triton_poi_fused_6,"ax",@progbits
	.sectionflags	@"SHF_BARRIERS=1"
	.align	128
        .global         triton_poi_fused_6
        .type           triton_poi_fused_6,@function
        .size           triton_poi_fused_6,(.L_x_1 - triton_poi_fused_6)
        .other          triton_poi_fused_6,@"STO_CUDA_ENTRY STV_DEFAULT"
triton_poi_fused_6:
.text.triton_poi_fused_6:
[----:B------:R-:W0:Y:S02]  /*0000*/  LDC R1, c[0x0][0x28] ;  /* 0x00000a00ff017b82 */ /* 0x000e240000000800 */
[----:B------:R-:W1:Y:S01]  /*0010*/  S2R R16, SR_CTAID.Z ;  /* 0x0000000000107919 */ /* 0x000e620000002700 */
[----:B------:R-:W1:Y:S01]  /*0020*/  S2UR UR4, SR_CTAID.Y ;  /* 0x00000000000479c3 */ /* 0x000e620000002600 */
[----:B------:R-:W-:Y:S01]  /*0030*/  CS2R R6, SRZ ;  /* 0x0000000000067805 */ /* 0x000fe2000001ff00 */
[----:B------:R-:W-:Y:S01]  /*0040*/  ULDC.64 UR6, c[0x0][0x208] ;  /* 0x0000820000067ab9 */ /* 0x000fe20000000a00 */
[----:B------:R-:W2:Y:S01]  /*0050*/  S2R R2, SR_CTAID.X ;  /* 0x0000000000027919 */ /* 0x000ea20000002500 */
[----:B------:R-:W3:Y:S04]  /*0060*/  S2R R0, SR_TID.X ;  /* 0x0000000000007919 */ /* 0x000ee80000002100 */
[----:B------:R-:W1:Y:S08]  /*0070*/  LDC R3, c[0x0][0x10] ;  /* 0x00000400ff037b82 */ /* 0x000e700000000800 */
[----:B------:R-:W4:Y:S01]  /*0080*/  LDC.64 R8, c[0x0][0x210] ;  /* 0x00008400ff087b82 */ /* 0x000f220000000a00 */
[----:B-1----:R-:W-:-:S02]  /*0090*/  IMAD R16, R16, R3, UR4 ;  /* 0x0000000410107e24 */ /* 0x002fc4000f8e0203 */
[----:B--2---:R-:W-:Y:S02]  /*00a0*/  IMAD.SHL.U32 R2, R2, 0x10, RZ ;  /* 0x0000001002027824 */ /* 0x004fe400078e00ff */
[----:B------:R-:W-:Y:S02]  /*00b0*/  IMAD.SHL.U32 R16, R16, 0x40, RZ ;  /* 0x0000004010107824 */ /* 0x000fe400078e00ff */
[----:B---3--:R-:W-:Y:S01]  /*00c0*/  IMAD.SHL.U32 R3, R0, 0x4, RZ ;  /* 0x0000000400037824 */ /* 0x008fe200078e00ff */
[----:B------:R-:W-:-:S04]  /*00d0*/  SHF.R.U32.HI R17, RZ, 0x2, R0 ;  /* 0x00000002ff117819 */ /* 0x000fc80000011600 */
[----:B------:R-:W-:Y:S02]  /*00e0*/  LOP3.LUT R11, R2, 0xc, R3, 0xf8, !PT ;  /* 0x0000000c020b7812 */ /* 0x000fe400078ef803 */
[----:B------:R-:W-:Y:S02]  /*00f0*/  SGXT.U32 R17, R17, 0x5 ;  /* 0x000000051111781a */ /* 0x000fe40000000000 */
[----:B------:R-:W-:Y:S02]  /*0100*/  ISETP.GE.AND P0, PT, R11, 0x10, PT ;  /* 0x000000100b00780c */ /* 0x000fe40003f06270 */
[----:B------:R-:W-:Y:S02]  /*0110*/  LOP3.LUT R5, R16, R17, RZ, 0xfc, !PT ;  /* 0x0000001110057212 */ /* 0x000fe400078efcff */
[----:B------:R-:W-:Y:S02]  /*0120*/  LOP3.LUT R10, R16, 0x20, R17, 0xfe, !PT ;  /* 0x00000020100a7812 */ /* 0x000fe400078efe11 */
[C---:B------:R-:W-:Y:S01]  /*0130*/  ISETP.LT.AND P1, PT, R5.reuse, 0x10000, !P0 ;  /* 0x000100000500780c */ /* 0x040fe20004721270 */
[--C-:B------:R-:W-:Y:S01]  /*0140*/  IMAD R13, R5, 0x10, R11.reuse ;  /* 0x00000010050d7824 */ /* 0x100fe200078e020b */
[C---:B------:R-:W-:Y:S01]  /*0150*/  ISETP.LT.AND P0, PT, R10.reuse, 0x10000, !P0 ;  /* 0x000100000a00780c */ /* 0x040fe20004701270 */
[----:B------:R-:W-:Y:S01]  /*0160*/  IMAD R15, R10, 0x10, R11 ;  /* 0x000000100a0f7824 */ /* 0x000fe200078e020b */
[----:B------:R-:W-:Y:S01]  /*0170*/  CS2R R4, SRZ ;  /* 0x0000000000047805 */ /* 0x000fe2000001ff00 */
[----:B----4-:R-:W-:Y:S01]  /*0180*/  IMAD.WIDE R12, R13, 0x4, R8 ;  /* 0x000000040d0c7825 */ /* 0x010fe200078e0208 */
[----:B------:R-:W-:-:S03]  /*0190*/  CS2R R10, SRZ ;  /* 0x00000000000a7805 */ /* 0x000fc6000001ff00 */
[----:B------:R-:W-:Y:S01]  /*01a0*/  IMAD.WIDE R14, R15, 0x4, R8 ;  /* 0x000000040f0e7825 */ /* 0x000fe200078e0208 */
[----:B------:R-:W-:-:S03]  /*01b0*/  CS2R R8, SRZ ;  /* 0x0000000000087805 */ /* 0x000fc6000001ff00 */
[----:B------:R1:W2:Y:S04]  /*01c0*/  @P1 LDG.E.EL.128 R4, desc[UR6][R12.64] ;  /* 0x000000060c041981 */ /* 0x0002a8000c2e1d00 */
[----:B------:R-:W3:Y:S01]  /*01d0*/  @P0 LDG.E.EL.128 R8, desc[UR6][R14.64] ;  /* 0x000000060e080981 */ /* 0x000ee2000c2e1d00 */
[----:B------:R-:W4:Y:S01]  /*01e0*/  S2UR UR5, SR_CgaCtaId ;  /* 0x00000000000579c3 */ /* 0x000f220000008800 */
[----:B------:R-:W-:Y:S01]  /*01f0*/  IMAD.SHL.U32 R18, R0, 0x100, RZ ;  /* 0x0000010000127824 */ /* 0x000fe200078e00ff */
[----:B------:R-:W-:Y:S01]  /*0200*/  UMOV UR4, 0x400 ;  /* 0x0000040000047882 */ /* 0x000fe20000000000 */
[----:B-1----:R-:W-:-:S03]  /*0210*/  SHF.R.U32.HI R12, RZ, 0x2, R0 ;  /* 0x00000002ff0c7819 */ /* 0x002fc60000011600 */
[----:B------:R-:W-:Y:S02]  /*0220*/  LOP3.LUT R18, R18, 0x300, RZ, 0xc0, !PT ;  /* 0x0000030012127812 */ /* 0x000fe400078ec0ff */
[----:B------:R-:W-:Y:S02]  /*0230*/  LOP3.LUT R12, R12, 0x1c, RZ, 0xc0, !PT ;  /* 0x0000001c0c0c7812 */ /* 0x000fe400078ec0ff */
[C---:B------:R-:W-:Y:S02]  /*0240*/  LOP3.LUT R17, R18.reuse, R17, RZ, 0xfc, !PT ;  /* 0x0000001112117212 */ /* 0x040fe400078efcff */
[C---:B------:R-:W-:Y:S02]  /*0250*/  LOP3.LUT R20, R18.reuse, 0x40, RZ, 0xfc, !PT ;  /* 0x0000004012147812 */ /* 0x040fe400078efcff */
[C---:B------:R-:W-:Y:S02]  /*0260*/  LOP3.LUT R22, R18.reuse, 0x80, RZ, 0xfc, !PT ;  /* 0x0000008012167812 */ /* 0x040fe400078efcff */
[----:B------:R-:W-:-:S02]  /*0270*/  LOP3.LUT R24, R18, 0xc0, RZ, 0xfc, !PT ;  /* 0x000000c012187812 */ /* 0x000fc400078efcff */
[-C--:B------:R-:W-:Y:S02]  /*0280*/  LEA.HI R18, R18, R17.reuse, RZ, 0x1c ;  /* 0x0000001112127211 */ /* 0x080fe400078fe0ff */
[-C--:B------:R-:W-:Y:S02]  /*0290*/  LEA.HI R20, R20, R17.reuse, RZ, 0x1c ;  /* 0x0000001114147211 */ /* 0x080fe400078fe0ff */
[-C--:B------:R-:W-:Y:S01]  /*02a0*/  LEA.HI R22, R22, R17.reuse, RZ, 0x1c ;  /* 0x0000001116167211 */ /* 0x080fe200078fe0ff */
[----:B----4-:R-:W-:Y:S01]  /*02b0*/  UPRMT UR4, UR5, 0x654, UR4 ;  /* 0x0000065405047896 */ /* 0x010fe20008000004 */
[----:B------:R-:W-:Y:S02]  /*02c0*/  LEA.HI R24, R24, R17, RZ, 0x1c ;  /* 0x0000001118187211 */ /* 0x000fe400078fe0ff */
[----:B------:R-:W-:Y:S02]  /*02d0*/  LOP3.LUT R17, R3, 0x1fc, RZ, 0xc0, !PT ;  /* 0x000001fc03117812 */ /* 0x000fe400078ec0ff */
[----:B------:R-:W-:-:S02]  /*02e0*/  LOP3.LUT R3, R16, 0x3c, R3, 0xf8, !PT ;  /* 0x0000003c10037812 */ /* 0x000fc400078ef803 */
[----:B------:R-:W-:Y:S01]  /*02f0*/  LEA R19, R18, UR4, 0x2 ;  /* 0x0000000412137c11 */ /* 0x000fe2000f8e10ff */
[----:B------:R-:W-:Y:S01]  /*0300*/  IMAD.IADD R12, R17, 0x1, R12 ;  /* 0x00000001110c7824 */ /* 0x000fe200078e020c */
[----:B------:R-:W-:Y:S02]  /*0310*/  LEA R20, R20, UR4, 0x2 ;  /* 0x0000000414147c11 */ /* 0x000fe4000f8e10ff */
[----:B------:R-:W-:Y:S02]  /*0320*/  LEA R21, R22, UR4, 0x2 ;  /* 0x0000000416157c11 */ /* 0x000fe4000f8e10ff */
[----:B------:R-:W-:Y:S02]  /*0330*/  LEA R24, R24, UR4, 0x2 ;  /* 0x0000000418187c11 */ /* 0x000fe4000f8e10ff */
[----:B------:R-:W-:Y:S02]  /*0340*/  LEA R12, R12, UR4, 0x2 ;  /* 0x000000040c0c7c11 */ /* 0x000fe4000f8e10ff */
[----:B------:R-:W-:-:S02]  /*0350*/  SHF.R.U32.HI R0, RZ, 0x4, R0 ;  /* 0x00000004ff007819 */ /* 0x000fc40000011600 */
[----:B------:R-:W-:Y:S01]  /*0360*/  ISETP.GE.AND P0, PT, R3, 0x10000, PT ;  /* 0x000100000300780c */ /* 0x000fe20003f06270 */
[----:B--2---:R-:W-:Y:S04]  /*0370*/  STS [R19], R4 ;  /* 0x0000000413007388 */ /* 0x004fe80000000800 */
[----:B------:R1:W-:Y:S04]  /*0380*/  STS [R20+0x100], R5 ;  /* 0x0001000514007388 */ /* 0x0003e80000000800 */
[----:B------:R2:W-:Y:S04]  /*0390*/  STS [R21+0x200], R6 ;  /* 0x0002000615007388 */ /* 0x0005e80000000800 */
[----:B------:R4:W-:Y:S01]  /*03a0*/  STS [R24+0x300], R7 ;  /* 0x0003000718007388 */ /* 0x0009e20000000800 */
[----:B-1----:R-:W1:Y:S03]  /*03b0*/  LDC.64 R4, c[0x0][0x218] ;  /* 0x00008600ff047b82 */ /* 0x002e660000000a00 */
[----:B---3--:R-:W-:Y:S01]  /*03c0*/  STS [R19+0x80], R8 ;  /* 0x0000800813007388 */ /* 0x008fe20000000800 */
[----:B--2---:R-:W-:-:S03]  /*03d0*/  SHF.R.S32.HI R6, RZ, 0x1f, R3 ;  /* 0x0000001fff067819 */ /* 0x004fc60000011403 */
[----:B------:R-:W-:Y:S01]  /*03e0*/  STS [R20+0x180], R9 ;  /* 0x0001800914007388 */ /* 0x000fe20000000800 */
[----:B------:R-:W-:-:S03]  /*03f0*/  LEA.HI R6, R6, R3, RZ, 0x7 ;  /* 0x0000000306067211 */ /* 0x000fc600078f38ff */
[----:B------:R-:W-:Y:S01]  /*0400*/  STS [R21+0x280], R10 ;  /* 0x0002800a15007388 */ /* 0x000fe20000000800 */
[----:B----4-:R-:W-:Y:S01]  /*0410*/  SGXT.U32 R7, R0, 0x3 ;  /* 0x000000030007781a */ /* 0x010fe20000000000 */
[C---:B------:R-:W-:Y:S02]  /*0420*/  IMAD.SHL.U32 R0, R6.reuse, 0x10, RZ ;  /* 0x0000001006007824 */ /* 0x040fe400078e00ff */
[----:B------:R-:W-:Y:S01]  /*0430*/  STS [R24+0x380], R11 ;  /* 0x0003800b18007388 */ /* 0x000fe20000000800 */
[----:B------:R-:W-:Y:S02]  /*0440*/  LOP3.LUT R6, R6, 0xffffff80, RZ, 0xc0, !PT ;  /* 0xffffff8006067812 */ /* 0x000fe400078ec0ff */
[----:B------:R-:W-:Y:S01]  /*0450*/  LOP3.LUT R7, R2, R7, RZ, 0xfc, !PT ;  /* 0x0000000702077212 */ /* 0x000fe200078efcff */
[----:B------:R-:W-:Y:S01]  /*0460*/  BAR.SYNC.DEFER_BLOCKING 0x0 ;  /* 0x0000000000007b1d */ /* 0x000fe20000010000 */
[----:B------:R-:W-:Y:S02]  /*0470*/  LOP3.LUT R0, R0, 0xfffff800, RZ, 0xc0, !PT ;  /* 0xfffff80000007812 */ /* 0x000fe400078ec0ff */
[----:B------:R-:W-:-:S02]  /*0480*/  LOP3.LUT R2, R17, 0x200, RZ, 0xfc, !PT ;  /* 0x0000020011027812 */ /* 0x000fc400078efcff */
[----:B------:R-:W-:Y:S02]  /*0490*/  IADD3 R6, R0, R3, -R6 ;  /* 0x0000000300067210 */ /* 0x000fe40007ffe806 */
[C---:B------:R-:W-:Y:S02]  /*04a0*/  LOP3.LUT R0, R7.reuse, 0x8, RZ, 0xfc, !PT ;  /* 0x0000000807007812 */ /* 0x040fe400078efcff */
[----:B------:R-:W-:Y:S01]  /*04b0*/  SHF.R.U32.HI R2, RZ, 0x4, R2 ;  /* 0x00000004ff027819 */ /* 0x000fe20000011602 */
[C---:B------:R-:W-:Y:S01]  /*04c0*/  IMAD R3, R7.reuse, 0x80, R6 ;  /* 0x0000008007037824 */ /* 0x040fe200078e0206 */
[----:B------:R-:W-:Y:S02]  /*04d0*/  ISETP.LT.AND P1, PT, R7, 0x10, !P0 ;  /* 0x000000100700780c */ /* 0x000fe40004721270 */
[----:B------:R-:W-:Y:S02]  /*04e0*/  ISETP.LT.AND P0, PT, R0, 0x10, !P0 ;  /* 0x000000100000780c */ /* 0x000fe40004701270 */
[----:B------:R-:W-:-:S05]  /*04f0*/  LOP3.LUT R2, R2, 0x3c, RZ, 0xc0, !PT ;  /* 0x0000003c02027812 */ /* 0x000fca00078ec0ff */
[----:B------:R-:W-:Y:S02]  /*0500*/  IMAD.IADD R17, R17, 0x1, R2 ;  /* 0x0000000111117824 */ /* 0x000fe400078e0202 */
[----:B-1----:R-:W-:Y:S01]  /*0510*/  IMAD.WIDE R2, R3, 0x4, R4 ;  /* 0x0000000403027825 */ /* 0x002fe200078e0204 */
[----:B------:R-:W1:Y:S02]  /*0520*/  LDS.128 R12, [R12] ;  /* 0x000000000c0c7984 */ /* 0x000e640000000c00 */
[----:B------:R-:W-:Y:S02]  /*0530*/  LEA R17, R17, UR4, 0x2 ;  /* 0x0000000411117c11 */ /* 0x000fe4000f8e10ff */
[----:B-1----:R1:W-:Y:S01]  /*0540*/  @P1 STG.E.128 desc[UR6][R2.64], R12 ;  /* 0x0000000c02001986 */ /* 0x0023e2000c101d06 */
[----:B------:R-:W-:Y:S05]  /*0550*/  @!P0 EXIT ;  /* 0x000000000000894d */ /* 0x000fea0003800000 */
[----:B------:R-:W0:Y:S01]  /*0560*/  LDS.128 R16, [R17+0x800] ;  /* 0x0008000011107984 */ /* 0x000e220000000c00 */
[----:B-1----:R-:W-:-:S04]  /*0570*/  IMAD R3, R0, 0x80, R6 ;  /* 0x0000008000037824 */ /* 0x002fc800078e0206 */
[----:B------:R-:W-:-:S05]  /*0580*/  IMAD.WIDE R4, R3, 0x4, R4 ;  /* 0x0000000403047825 */ /* 0x000fca00078e0204 */
[----:B0-----:R-:W-:Y:S01]  /*0590*/  STG.E.128 desc[UR6][R4.64], R16 ;  /* 0x0000001004007986 */ /* 0x001fe2000c101d06 */
[----:B------:R-:W-:Y:S05]  /*05a0*/  EXIT ;  /* 0x000000000000794d */ /* 0x000fea0003800000 */
.L_x_0:
[----:B------:R-:W-:-:S00]  /*05b0*/  BRA `(.L_x_0) ;  /* 0xfffffffc00fc7947 */ /* 0x000fc0000383ffff */
[----:B------:R-:W-:-:S00]  /*05c0*/  NOP ;  /* 0x0000000000007918 */ /* 0x000fc00000000000 */
        /* <DEDUP_REMOVED lines=11> */
.L_x_1:


//--------------------- .nv.shared.triton_poi_fused_6 --------------------------
	.section	.nv.shared.triton_poi_fused_6,"aw",@nobits
	.sectionflags	@""
	.align	16
	.zero		1024


//--------------------- .nv.constant0.triton_poi_fused_6 --------------------------
	.section	.nv.constant0.triton_poi_fused_6,"a",@progbits
	.sectionflags	@""
	.align	4
.nv.constant0.triton_poi_fused_6:
	.zero		552
